//
// Generated by NVIDIA NVVM Compiler
//
// Compiler Build ID: CL-36424714
// Cuda compilation tools, release 13.0, V13.0.88
// Based on NVVM 20.0.0
//

.version 9.0
.target sm_100
.address_size 64

	// .globl	_Z9matsub_v1PfS_S_i

.visible .entry _Z9matsub_v1PfS_S_i(
	.param .u64 .ptr .align 1 _Z9matsub_v1PfS_S_i_param_0,
	.param .u64 .ptr .align 1 _Z9matsub_v1PfS_S_i_param_1,
	.param .u64 .ptr .align 1 _Z9matsub_v1PfS_S_i_param_2,
	.param .u32 _Z9matsub_v1PfS_S_i_param_3
)
{
	.reg .pred 	%p<2>;
	.reg .b32 	%r<12>;
	.reg .b32 	%f<4>;
	.reg .b64 	%rd<11>;

	ld.param.u64 	%rd1, [_Z9matsub_v1PfS_S_i_param_0];
	ld.param.u64 	%rd2, [_Z9matsub_v1PfS_S_i_param_1];
	ld.param.u64 	%rd3, [_Z9matsub_v1PfS_S_i_param_2];
	ld.param.u32 	%r2, [_Z9matsub_v1PfS_S_i_param_3];
	mov.u32 	%r3, %ctaid.x;
	mov.u32 	%r4, %ntid.x;
	mov.u32 	%r5, %tid.x;
	mad.lo.s32 	%r6, %r3, %r4, %r5;
	mov.u32 	%r7, %ctaid.y;
	mov.u32 	%r8, %ntid.y;
	mov.u32 	%r9, %tid.y;
	mad.lo.s32 	%r10, %r7, %r8, %r9;
	shl.b32 	%r11, %r10, 5;
	add.s32 	%r1, %r6, %r11;
	setp.ge.s32 	%p1, %r1, %r2;
	@%p1 bra 	$L__BB0_2;
	cvta.to.global.u64 	%rd4, %rd2;
	cvta.to.global.u64 	%rd5, %rd3;
	cvta.to.global.u64 	%rd6, %rd1;
	mul.wide.s32 	%rd7, %r1, 4;
	add.s64 	%rd8, %rd4, %rd7;
	ld.global.f32 	%f1, [%rd8];
	add.s64 	%rd9, %rd5, %rd7;
	ld.global.f32 	%f2, [%rd9];
	sub.f32 	%f3, %f1, %f2;
	add.s64 	%rd10, %rd6, %rd7;
	st.global.f32 	[%rd10], %f3;
$L__BB0_2:
	ret;

}


// ===== COMPILED SASS (sm_100) =====

	.target	sm_100

	.elftype	@"ET_EXEC"


//--------------------- .note.nv.tkinfo           --------------------------
	.section	.note.nv.tkinfo,"",@"SHT_NOTE"
	.sectionflags	@"SHF_NOTE_NV_TKINFO"
	.tkinfo
        /*0018*/ 	.word	0x00000002
        /*0030*/ 	.string	""
        /*0030*/ 	.string	"ptxas"
        /*0030*/ 	.string	"Cuda compilation tools, release 13.0, V13.0.88"
        /*0030*/ 	.string	"Build cuda_13.0.r13.0/compiler.36424714_0"
        /*0030*/ 	.string	"-arch sm_100 -m 64 "



//--------------------- .note.nv.cuinfo           --------------------------
	.section	.note.nv.cuinfo,"",@"SHT_NOTE"
	.sectionflags	@"SHF_NOTE_NV_CUINFO"
        /*0018*/ 	.short	0x0002
        /*001a*/ 	.short	0x0064
        /*001c*/ 	.short	0x0082
	.zero		2


//--------------------- .nv.info                  --------------------------
	.section	.nv.info,"",@"SHT_CUDA_INFO"
	.align	4


	//----- nvinfo : EIATTR_REGCOUNT
	.align		4
        /*0000*/ 	.byte	0x04, 0x2f
        /*0002*/ 	.short	(.L_1 - .L_0)
	.align		4
.L_0:
        /*0004*/ 	.word	index@(_Z9matsub_v1PfS_S_i)
        /*0008*/ 	.word	0x0000000c


	//----- nvinfo : EIATTR_FRAME_SIZE
	.align		4
.L_1:
        /*000c*/ 	.byte	0x04, 0x11
        /*000e*/ 	.short	(.L_3 - .L_2)
	.align		4
.L_2:
        /*0010*/ 	.word	index@(_Z9matsub_v1PfS_S_i)
        /*0014*/ 	.word	0x00000000


	//----- nvinfo : EIATTR_MIN_STACK_SIZE
	.align		4
.L_3:
        /*0018*/ 	.byte	0x04, 0x12
        /*001a*/ 	.short	(.L_5 - .L_4)
	.align		4
.L_4:
        /*001c*/ 	.word	index@(_Z9matsub_v1PfS_S_i)
        /*0020*/ 	.word	0x00000000
.L_5:


//--------------------- .nv.compat                --------------------------
	.section	.nv.compat,"",@"SHT_CUDA_COMPAT_INFO"
	.align	4
        /*0000*/ 	.byte	0x02, 0x09, 0x00, 0x00, 0x02, 0x02, 0x01, 0x00, 0x02, 0x05, 0x05, 0x00, 0x03, 0x07, 0x01, 0x01
        /*0010*/ 	.byte	0x02, 0x03, 0x00, 0x00, 0x02, 0x06, 0x01, 0x00, 0x04, 0x0b, 0x08, 0x00, 0x09, 0x00, 0x00, 0x00
        /*0020*/ 	.byte	0x00, 0x00, 0x00, 0x00


//--------------------- .nv.info._Z9matsub_v1PfS_S_i --------------------------
	.section	.nv.info._Z9matsub_v1PfS_S_i,"",@"SHT_CUDA_INFO"
	.sectionflags	@""
	.align	4


	//----- nvinfo : EIATTR_CUDA_API_VERSION
	.align		4
        /*0000*/ 	.byte	0x04, 0x37
        /*0002*/ 	.short	(.L_7 - .L_6)
.L_6:
        /*0004*/ 	.word	0x00000082


	//----- nvinfo : EIATTR_KPARAM_INFO
	.align		4
.L_7:
        /*0008*/ 	.byte	0x04, 0x17
        /*000a*/ 	.short	(.L_9 - .L_8)
.L_8:
        /*000c*/ 	.word	0x00000000
        /*0010*/ 	.short	0x0003
        /*0012*/ 	.short	0x0018
        /*0014*/ 	.byte	0x00, 0xf0, 0x11, 0x00


	//----- nvinfo : EIATTR_KPARAM_INFO
	.align		4
.L_9:
        /*0018*/ 	.byte	0x04, 0x17
        /*001a*/ 	.short	(.L_11 - .L_10)
.L_10:
        /*001c*/ 	.word	0x00000000
        /*0020*/ 	.short	0x0002
        /*0022*/ 	.short	0x0010
        /*0024*/ 	.byte	0x00, 0xf5, 0x21, 0x00


	//----- nvinfo : EIATTR_KPARAM_INFO
	.align		4
.L_11:
        /*0028*/ 	.byte	0x04, 0x17
        /*002a*/ 	.short	(.L_13 - .L_12)
.L_12:
        /*002c*/ 	.word	0x00000000
        /*0030*/ 	.short	0x0001
        /*0032*/ 	.short	0x0008
        /*0034*/ 	.byte	0x00, 0xf5, 0x21, 0x00


	//----- nvinfo : EIATTR_KPARAM_INFO
	.align		4
.L_13:
        /*0038*/ 	.byte	0x04, 0x17
        /*003a*/ 	.short	(.L_15 - .L_14)
.L_14:
        /*003c*/ 	.word	0x00000000
        /*0040*/ 	.short	0x0000
        /*0042*/ 	.short	0x0000
        /*0044*/ 	.byte	0x00, 0xf5, 0x21, 0x00


	//----- nvinfo : EIATTR_SPARSE_MMA_MASK
	.align		4
.L_15:
        /*0048*/ 	.byte	0x03, 0x50
        /*004a*/ 	.short	0x0000


	//----- nvinfo : EIATTR_MAXREG_COUNT
	.align		4
        /*004c*/ 	.byte	0x03, 0x1b
        /*004e*/ 	.short	0x00ff


	//----- nvinfo : EIATTR_MERCURY_ISA_VERSION
	.align		4
        /*0050*/ 	.byte	0x03, 0x5f
        /*0052*/ 	.short	0x0101


	//----- nvinfo : EIATTR_VRC_CTA_INIT_COUNT
	.align		4
        /*0054*/ 	.byte	0x02, 0x4a
	.zero		1
	.zero		1


	//----- nvinfo : EIATTR_EXIT_INSTR_OFFSETS
	.align		4
        /*0058*/ 	.byte	0x04, 0x1c
        /*005a*/ 	.short	(.L_17 - .L_16)


	//   ....[0]....
.L_16:
        /*005c*/ 	.word	0x000000c0


	//   ....[1]....
        /*0060*/ 	.word	0x00000180


	//----- nvinfo : EIATTR_CBANK_PARAM_SIZE
	.align		4
.L_17:
        /*0064*/ 	.byte	0x03, 0x19
        /*0066*/ 	.short	0x001c


	//----- nvinfo : EIATTR_PARAM_CBANK
	.align		4
        /*0068*/ 	.byte	0x04, 0x0a
        /*006a*/ 	.short	(.L_19 - .L_18)
	.align		4
.L_18:
        /*006c*/ 	.word	index@(.nv.constant0._Z9matsub_v1PfS_S_i)
        /*0070*/ 	.short	0x0380
        /*0072*/ 	.short	0x001c


	//----- nvinfo : EIATTR_SW_WAR
	.align		4
.L_19:
        /*0074*/ 	.byte	0x04, 0x36
        /*0076*/ 	.short	(.L_21 - .L_20)
.L_20:
        /*0078*/ 	.word	0x00000008
.L_21:


//--------------------- .nv.callgraph             --------------------------
	.section	.nv.callgraph,"",@"SHT_CUDA_CALLGRAPH"
	.align	4
	.sectionentsize	8
	.align		4
        /*0000*/ 	.word	0x00000000
	.align		4
        /*0004*/ 	.word	0xffffffff
	.align		4
        /*0008*/ 	.word	0x00000000
	.align		4
        /*000c*/ 	.word	0xfffffffe
	.align		4
        /*0010*/ 	.word	0x00000000
	.align		4
        /*0014*/ 	.word	0xfffffffd
	.align		4
        /*0018*/ 	.word	0x00000000
	.align		4
        /*001c*/ 	.word	0xfffffffc


//--------------------- .text._Z9matsub_v1PfS_S_i --------------------------
	.section	.text._Z9matsub_v1PfS_S_i,"ax",@progbits
	.align	128
        .global         _Z9matsub_v1PfS_S_i
        .type           _Z9matsub_v1PfS_S_i,@function
        .size           _Z9matsub_v1PfS_S_i,(.L_x_1 - _Z9matsub_v1PfS_S_i)
        .other          _Z9matsub_v1PfS_S_i,@"STO_CUDA_ENTRY STV_DEFAULT"
_Z9matsub_v1PfS_S_i:
.text._Z9matsub_v1PfS_S_i:
[----:B------:R-:W-:Y:S01]  /*0000*/  LDC R1, c[0x0][0x37c] ;  /* 0x0000df00ff017b82 */ /* 0x000fe20000000800 */
[----:B------:R-:W0:Y:S07]  /*0010*/  S2R R3, SR_TID.X ;  /* 0x0000000000037919 */ /* 0x000e2e0000002100 */
[----:B------:R-:W0:Y:S01]  /*0020*/  S2UR UR4, SR_CTAID.X ;  /* 0x00000000000479c3 */ /* 0x000e220000002500 */
[----:B------:R-:W1:Y:S01]  /*0030*/  LDCU UR6, c[0x0][0x398] ;  /* 0x00007300ff0677ac */ /* 0x000e620008000800 */
[----:B------:R-:W2:Y:S06]  /*0040*/  S2R R5, SR_TID.Y ;  /* 0x0000000000057919 */ /* 0x000eac0000002200 */
[----:B------:R-:W0:Y:S08]  /*0050*/  LDC R0, c[0x0][0x360] ;  /* 0x0000d800ff007b82 */ /* 0x000e300000000800 */
[----:B------:R-:W2:Y:S08]  /*0060*/  S2UR UR5, SR_CTAID.Y ;  /* 0x00000000000579c3 */ /* 0x000eb00000002600 */
[----:B------:R-:W2:Y:S01]  /*0070*/  LDC R2, c[0x0][0x364] ;  /* 0x0000d900ff027b82 */ /* 0x000ea20000000800 */
[----:B0-----:R-:W-:-:S02]  /*0080*/  IMAD R0, R0, UR4, R3 ;  /* 0x0000000400007c24 */ /* 0x001fc4000f8e0203 */
[----:B--2---:R-:W-:-:S05]  /*0090*/  IMAD R3, R2, UR5, R5 ;  /* 0x0000000502037c24 */ /* 0x004fca000f8e0205 */
[----:B------:R-:W-:-:S04]  /*00a0*/  LEA R9, R3, R0, 0x5 ;  /* 0x0000000003097211 */ /* 0x000fc800078e28ff */
[----:B-1----:R-:W-:-:S13]  /*00b0*/  ISETP.GE.AND P0, PT, R9, UR6, PT ;  /* 0x0000000609007c0c */ /* 0x002fda000bf06270 */
[----:B------:R-:W-:Y:S05]  /*00c0*/  @P0 EXIT ;  /* 0x000000000000094d */ /* 0x000fea0003800000 */
[----:B------:R-:W0:Y:S01]  /*00d0*/  LDC.64 R2, c[0x0][0x388] ;  /* 0x0000e200ff027b82 */ /* 0x000e220000000a00 */
[----:B------:R-:W1:Y:S07]  /*00e0*/  LDCU.64 UR4, c[0x0][0x358] ;  /* 0x00006b00ff0477ac */ /* 0x000e6e0008000a00 */
[----:B------:R-:W2:Y:S08]  /*00f0*/  LDC.64 R4, c[0x0][0x390] ;  /* 0x0000e400ff047b82 */ /* 0x000eb00000000a00 */
[----:B------:R-:W3:Y:S01]  /*0100*/  LDC.64 R6, c[0x0][0x380] ;  /* 0x0000e000ff067b82 */ /* 0x000ee20000000a00 */
[----:B0-----:R-:W-:-:S06]  /*0110*/  IMAD.WIDE R2, R9, 0x4, R2 ;  /* 0x0000000409027825 */ /* 0x001fcc00078e0202 */
[----:B-1----:R-:W4:Y:S01]  /*0120*/  LDG.E R2, desc[UR4][R2.64] ;  /* 0x0000000402027981 */ /* 0x002f22000c1e1900 */
[----:B--2---:R-:W-:-:S06]  /*0130*/  IMAD.WIDE R4, R9, 0x4, R4 ;  /* 0x0000000409047825 */ /* 0x004fcc00078e0204 */
[----:B------:R-:W4:Y:S01]  /*0140*/  LDG.E R5, desc[UR4][R4.64] ;  /* 0x0000000404057981 */ /* 0x000f22000c1e1900 */
[----:B---3--:R-:W-:-:S04]  /*0150*/  IMAD.WIDE R6, R9, 0x4, R6 ;  /* 0x0000000409067825 */ /* 0x008fc800078e0206 */
[----:B----4-:R-:W-:-:S05]  /*0160*/  FADD R9, R2, -R5 ;  /* 0x8000000502097221 */ /* 0x010fca0000000000 */
[----:B------:R-:W-:Y:S01]  /*0170*/  STG.E desc[UR4][R6.64], R9 ;  /* 0x0000000906007986 */ /* 0x000fe2000c101904 */
[----:B------:R-:W-:Y:S05]  /*0180*/  EXIT ;  /* 0x000000000000794d */ /* 0x000fea0003800000 */
.L_x_0:
[----:B------:R-:W-:-:S00]  /*0190*/  BRA `(.L_x_0) ;  /* 0xfffffffc00fc7947 */ /* 0x000fc0000383ffff */
[----:B------:R-:W-:-:S00]  /*01a0*/  NOP ;  /* 0x0000000000007918 */ /* 0x000fc00000000000 */
        /* <DEDUP_REMOVED lines=13> */
.L_x_1:


//--------------------- .nv.shared.reserved.0     --------------------------
	.section	.nv.shared.reserved.0,"aw",@nobits
	.weak		__nv_reservedSMEM_offset_0_alias
	.size		__nv_reservedSMEM_offset_0_alias, 0, 64
	.other		__nv_reservedSMEM_offset_0_alias,@"STO_CUDA_RESERVED_SHARED STV_DEFAULT"
__nv_reservedSMEM_offset_0_alias:
	.zero		0
	.zero		64


//--------------------- .nv.constant0._Z9matsub_v1PfS_S_i --------------------------
	.section	.nv.constant0._Z9matsub_v1PfS_S_i,"a",@progbits
	.sectionflags	@""
	.align	4
.nv.constant0._Z9matsub_v1PfS_S_i:
	.zero		924


//--------------------- SYMBOLS --------------------------

	.type		.nv.reservedSmem.offset0,@object
	.size		.nv.reservedSmem.offset0,0x4
